//
// Generated by NVIDIA NVVM Compiler
//
// Compiler Build ID: CL-36424714
// Cuda compilation tools, release 13.0, V13.0.88
// Based on NVVM 20.0.0
//

.version 9.0
.target sm_100
.address_size 64

	// .globl	_Z23label_pointcloud_kernelPKfPKiPfiii

.visible .entry _Z23label_pointcloud_kernelPKfPKiPfiii(
	.param .u64 .ptr .align 1 _Z23label_pointcloud_kernelPKfPKiPfiii_param_0,
	.param .u64 .ptr .align 1 _Z23label_pointcloud_kernelPKfPKiPfiii_param_1,
	.param .u64 .ptr .align 1 _Z23label_pointcloud_kernelPKfPKiPfiii_param_2,
	.param .u32 _Z23label_pointcloud_kernelPKfPKiPfiii_param_3,
	.param .u32 _Z23label_pointcloud_kernelPKfPKiPfiii_param_4,
	.param .u32 _Z23label_pointcloud_kernelPKfPKiPfiii_param_5
)
{
	.reg .pred 	%p<4>;
	.reg .b32 	%r<14>;
	.reg .b32 	%f<4>;
	.reg .b64 	%rd<13>;

	ld.param.u64 	%rd1, [_Z23label_pointcloud_kernelPKfPKiPfiii_param_0];
	ld.param.u64 	%rd2, [_Z23label_pointcloud_kernelPKfPKiPfiii_param_1];
	ld.param.u64 	%rd3, [_Z23label_pointcloud_kernelPKfPKiPfiii_param_2];
	ld.param.u32 	%r5, [_Z23label_pointcloud_kernelPKfPKiPfiii_param_3];
	ld.param.u32 	%r3, [_Z23label_pointcloud_kernelPKfPKiPfiii_param_4];
	ld.param.u32 	%r4, [_Z23label_pointcloud_kernelPKfPKiPfiii_param_5];
	mov.u32 	%r1, %ctaid.x;
	mov.u32 	%r2, %tid.x;
	setp.ge.s32 	%p1, %r1, %r5;
	setp.ge.s32 	%p2, %r2, %r3;
	or.pred  	%p3, %p1, %p2;
	@%p3 bra 	$L__BB0_2;
	cvta.to.global.u64 	%rd4, %rd2;
	cvta.to.global.u64 	%rd5, %rd1;
	cvta.to.global.u64 	%rd6, %rd3;
	mul.lo.s32 	%r6, %r3, %r1;
	add.s32 	%r7, %r6, %r2;
	mul.wide.u32 	%rd7, %r7, 4;
	add.s64 	%rd8, %rd4, %rd7;
	ld.global.u32 	%r8, [%rd8];
	mad.lo.s32 	%r9, %r4, %r1, %r8;
	mul.lo.s32 	%r10, %r3, %r9;
	mul.lo.s32 	%r11, %r2, 3;
	mad.lo.s32 	%r12, %r10, 3, %r11;
	mad.lo.s32 	%r13, %r6, 3, %r11;
	mul.wide.u32 	%rd9, %r13, 4;
	add.s64 	%rd10, %rd5, %rd9;
	ld.global.f32 	%f1, [%rd10];
	mul.wide.s32 	%rd11, %r12, 4;
	add.s64 	%rd12, %rd6, %rd11;
	st.global.f32 	[%rd12], %f1;
	ld.global.f32 	%f2, [%rd10+4];
	st.global.f32 	[%rd12+4], %f2;
	ld.global.f32 	%f3, [%rd10+8];
	st.global.f32 	[%rd12+8], %f3;
$L__BB0_2:
	ret;

}
	// .globl	_Z30label_pointcloud_kernel_doublePKdPKiPdiii
.visible .entry _Z30label_pointcloud_kernel_doublePKdPKiPdiii(
	.param .u64 .ptr .align 1 _Z30label_pointcloud_kernel_doublePKdPKiPdiii_param_0,
	.param .u64 .ptr .align 1 _Z30label_pointcloud_kernel_doublePKdPKiPdiii_param_1,
	.param .u64 .ptr .align 1 _Z30label_pointcloud_kernel_doublePKdPKiPdiii_param_2,
	.param .u32 _Z30label_pointcloud_kernel_doublePKdPKiPdiii_param_3,
	.param .u32 _Z30label_pointcloud_kernel_doublePKdPKiPdiii_param_4,
	.param .u32 _Z30label_pointcloud_kernel_doublePKdPKiPdiii_param_5
)
{
	.reg .pred 	%p<4>;
	.reg .b32 	%r<14>;
	.reg .b64 	%rd<13>;
	.reg .b64 	%fd<4>;

	ld.param.u64 	%rd1, [_Z30label_pointcloud_kernel_doublePKdPKiPdiii_param_0];
	ld.param.u64 	%rd2, [_Z30label_pointcloud_kernel_doublePKdPKiPdiii_param_1];
	ld.param.u64 	%rd3, [_Z30label_pointcloud_kernel_doublePKdPKiPdiii_param_2];
	ld.param.u32 	%r5, [_Z30label_pointcloud_kernel_doublePKdPKiPdiii_param_3];
	ld.param.u32 	%r3, [_Z30label_pointcloud_kernel_doublePKdPKiPdiii_param_4];
	ld.param.u32 	%r4, [_Z30label_pointcloud_kernel_doublePKdPKiPdiii_param_5];
	mov.u32 	%r1, %ctaid.x;
	mov.u32 	%r2, %tid.x;
	setp.ge.s32 	%p1, %r1, %r5;
	setp.ge.s32 	%p2, %r2, %r3;
	or.pred  	%p3, %p1, %p2;
	@%p3 bra 	$L__BB1_2;
	cvta.to.global.u64 	%rd4, %rd2;
	cvta.to.global.u64 	%rd5, %rd1;
	cvta.to.global.u64 	%rd6, %rd3;
	mul.lo.s32 	%r6, %r3, %r1;
	add.s32 	%r7, %r6, %r2;
	mul.wide.u32 	%rd7, %r7, 4;
	add.s64 	%rd8, %rd4, %rd7;
	ld.global.u32 	%r8, [%rd8];
	mad.lo.s32 	%r9, %r4, %r1, %r8;
	mul.lo.s32 	%r10, %r3, %r9;
	mul.lo.s32 	%r11, %r2, 3;
	mad.lo.s32 	%r12, %r10, 3, %r11;
	mad.lo.s32 	%r13, %r6, 3, %r11;
	mul.wide.u32 	%rd9, %r13, 8;
	add.s64 	%rd10, %rd5, %rd9;
	ld.global.f64 	%fd1, [%rd10];
	mul.wide.s32 	%rd11, %r12, 8;
	add.s64 	%rd12, %rd6, %rd11;
	st.global.f64 	[%rd12], %fd1;
	ld.global.f64 	%fd2, [%rd10+8];
	st.global.f64 	[%rd12+8], %fd2;
	ld.global.f64 	%fd3, [%rd10+16];
	st.global.f64 	[%rd12+16], %fd3;
$L__BB1_2:
	ret;

}
	// .globl	_Z32label_pointcloud_backward_kernelPKfPKiPfiii
.visible .entry _Z32label_pointcloud_backward_kernelPKfPKiPfiii(
	.param .u64 .ptr .align 1 _Z32label_pointcloud_backward_kernelPKfPKiPfiii_param_0,
	.param .u64 .ptr .align 1 _Z32label_pointcloud_backward_kernelPKfPKiPfiii_param_1,
	.param .u64 .ptr .align 1 _Z32label_pointcloud_backward_kernelPKfPKiPfiii_param_2,
	.param .u32 _Z32label_pointcloud_backward_kernelPKfPKiPfiii_param_3,
	.param .u32 _Z32label_pointcloud_backward_kernelPKfPKiPfiii_param_4,
	.param .u32 _Z32label_pointcloud_backward_kernelPKfPKiPfiii_param_5
)
{
	.reg .pred 	%p<4>;
	.reg .b32 	%r<14>;
	.reg .b32 	%f<4>;
	.reg .b64 	%rd<13>;

	ld.param.u64 	%rd1, [_Z32label_pointcloud_backward_kernelPKfPKiPfiii_param_0];
	ld.param.u64 	%rd2, [_Z32label_pointcloud_backward_kernelPKfPKiPfiii_param_1];
	ld.param.u64 	%rd3, [_Z32label_pointcloud_backward_kernelPKfPKiPfiii_param_2];
	ld.param.u32 	%r5, [_Z32label_pointcloud_backward_kernelPKfPKiPfiii_param_3];
	ld.param.u32 	%r3, [_Z32label_pointcloud_backward_kernelPKfPKiPfiii_param_4];
	ld.param.u32 	%r4, [_Z32label_pointcloud_backward_kernelPKfPKiPfiii_param_5];
	mov.u32 	%r1, %ctaid.x;
	mov.u32 	%r2, %tid.x;
	setp.ge.s32 	%p1, %r1, %r5;
	setp.ge.s32 	%p2, %r2, %r3;
	or.pred  	%p3, %p1, %p2;
	@%p3 bra 	$L__BB2_2;
	cvta.to.global.u64 	%rd4, %rd2;
	cvta.to.global.u64 	%rd5, %rd1;
	cvta.to.global.u64 	%rd6, %rd3;
	mul.lo.s32 	%r6, %r3, %r1;
	add.s32 	%r7, %r6, %r2;
	mul.wide.u32 	%rd7, %r7, 4;
	add.s64 	%rd8, %rd4, %rd7;
	ld.global.u32 	%r8, [%rd8];
	mad.lo.s32 	%r9, %r4, %r1, %r8;
	mul.lo.s32 	%r10, %r3, %r9;
	mul.lo.s32 	%r11, %r2, 3;
	mad.lo.s32 	%r12, %r10, 3, %r11;
	mul.wide.s32 	%rd9, %r12, 4;
	add.s64 	%rd10, %rd5, %rd9;
	ld.global.f32 	%f1, [%rd10];
	mad.lo.s32 	%r13, %r6, 3, %r11;
	mul.wide.u32 	%rd11, %r13, 4;
	add.s64 	%rd12, %rd6, %rd11;
	st.global.f32 	[%rd12], %f1;
	ld.global.f32 	%f2, [%rd10+4];
	st.global.f32 	[%rd12+4], %f2;
	ld.global.f32 	%f3, [%rd10+8];
	st.global.f32 	[%rd12+8], %f3;
$L__BB2_2:
	ret;

}
	// .globl	_Z39label_pointcloud_backward_kernel_doublePKdPKiPdiii
.visible .entry _Z39label_pointcloud_backward_kernel_doublePKdPKiPdiii(
	.param .u64 .ptr .align 1 _Z39label_pointcloud_backward_kernel_doublePKdPKiPdiii_param_0,
	.param .u64 .ptr .align 1 _Z39label_pointcloud_backward_kernel_doublePKdPKiPdiii_param_1,
	.param .u64 .ptr .align 1 _Z39label_pointcloud_backward_kernel_doublePKdPKiPdiii_param_2,
	.param .u32 _Z39label_pointcloud_backward_kernel_doublePKdPKiPdiii_param_3,
	.param .u32 _Z39label_pointcloud_backward_kernel_doublePKdPKiPdiii_param_4,
	.param .u32 _Z39label_pointcloud_backward_kernel_doublePKdPKiPdiii_param_5
)
{
	.reg .pred 	%p<4>;
	.reg .b32 	%r<14>;
	.reg .b64 	%rd<13>;
	.reg .b64 	%fd<4>;

	ld.param.u64 	%rd1, [_Z39label_pointcloud_backward_kernel_doublePKdPKiPdiii_param_0];
	ld.param.u64 	%rd2, [_Z39label_pointcloud_backward_kernel_doublePKdPKiPdiii_param_1];
	ld.param.u64 	%rd3, [_Z39label_pointcloud_backward_kernel_doublePKdPKiPdiii_param_2];
	ld.param.u32 	%r5, [_Z39label_pointcloud_backward_kernel_doublePKdPKiPdiii_param_3];
	ld.param.u32 	%r3, [_Z39label_pointcloud_backward_kernel_doublePKdPKiPdiii_param_4];
	ld.param.u32 	%r4, [_Z39label_pointcloud_backward_kernel_doublePKdPKiPdiii_param_5];
	mov.u32 	%r1, %ctaid.x;
	mov.u32 	%r2, %tid.x;
	setp.ge.s32 	%p1, %r1, %r5;
	setp.ge.s32 	%p2, %r2, %r3;
	or.pred  	%p3, %p1, %p2;
	@%p3 bra 	$L__BB3_2;
	cvta.to.global.u64 	%rd4, %rd2;
	cvta.to.global.u64 	%rd5, %rd1;
	cvta.to.global.u64 	%rd6, %rd3;
	mul.lo.s32 	%r6, %r3, %r1;
	add.s32 	%r7, %r6, %r2;
	mul.wide.u32 	%rd7, %r7, 4;
	add.s64 	%rd8, %rd4, %rd7;
	ld.global.u32 	%r8, [%rd8];
	mad.lo.s32 	%r9, %r4, %r1, %r8;
	mul.lo.s32 	%r10, %r3, %r9;
	mul.lo.s32 	%r11, %r2, 3;
	mad.lo.s32 	%r12, %r10, 3, %r11;
	mul.wide.s32 	%rd9, %r12, 8;
	add.s64 	%rd10, %rd5, %rd9;
	ld.global.f64 	%fd1, [%rd10];
	mad.lo.s32 	%r13, %r6, 3, %r11;
	mul.wide.u32 	%rd11, %r13, 8;
	add.s64 	%rd12, %rd6, %rd11;
	st.global.f64 	[%rd12], %fd1;
	ld.global.f64 	%fd2, [%rd10+8];
	st.global.f64 	[%rd12+8], %fd2;
	ld.global.f64 	%fd3, [%rd10+16];
	st.global.f64 	[%rd12+16], %fd3;
$L__BB3_2:
	ret;

}


// ===== COMPILED SASS (sm_100) =====

	.target	sm_100

	.elftype	@"ET_EXEC"


//--------------------- .note.nv.tkinfo           --------------------------
	.section	.note.nv.tkinfo,"",@"SHT_NOTE"
	.sectionflags	@"SHF_NOTE_NV_TKINFO"
	.tkinfo
        /*0018*/ 	.word	0x00000002
        /*0030*/ 	.string	""
        /*0030*/ 	.string	"ptxas"
        /*0030*/ 	.string	"Cuda compilation tools, release 13.0, V13.0.88"
        /*0030*/ 	.string	"Build cuda_13.0.r13.0/compiler.36424714_0"
        /*0030*/ 	.string	"-arch sm_100 -m 64 "



//--------------------- .note.nv.cuinfo           --------------------------
	.section	.note.nv.cuinfo,"",@"SHT_NOTE"
	.sectionflags	@"SHF_NOTE_NV_CUINFO"
        /*0018*/ 	.short	0x0002
        /*001a*/ 	.short	0x0064
        /*001c*/ 	.short	0x0082
	.zero		2


//--------------------- .nv.info                  --------------------------
	.section	.nv.info,"",@"SHT_CUDA_INFO"
	.align	4


	//----- nvinfo : EIATTR_REGCOUNT
	.align		4
        /*0000*/ 	.byte	0x04, 0x2f
        /*0002*/ 	.short	(.L_1 - .L_0)
	.align		4
.L_0:
        /*0004*/ 	.word	index@(_Z23label_pointcloud_kernelPKfPKiPfiii)
        /*0008*/ 	.word	0x00000012


	//----- nvinfo : EIATTR_FRAME_SIZE
	.align		4
.L_1:
        /*000c*/ 	.byte	0x04, 0x11
        /*000e*/ 	.short	(.L_3 - .L_2)
	.align		4
.L_2:
        /*0010*/ 	.word	index@(_Z23label_pointcloud_kernelPKfPKiPfiii)
        /*0014*/ 	.word	0x00000000


	//----- nvinfo : EIATTR_REGCOUNT
	.align		4
.L_3:
        /*0018*/ 	.byte	0x04, 0x2f
        /*001a*/ 	.short	(.L_5 - .L_4)
	.align		4
.L_4:
        /*001c*/ 	.word	index@(_Z30label_pointcloud_kernel_doublePKdPKiPdiii)
        /*0020*/ 	.word	0x00000012


	//----- nvinfo : EIATTR_FRAME_SIZE
	.align		4
.L_5:
        /*0024*/ 	.byte	0x04, 0x11
        /*0026*/ 	.short	(.L_7 - .L_6)
	.align		4
.L_6:
        /*0028*/ 	.word	index@(_Z30label_pointcloud_kernel_doublePKdPKiPdiii)
        /*002c*/ 	.word	0x00000000


	//----- nvinfo : EIATTR_REGCOUNT
	.align		4
.L_7:
        /*0030*/ 	.byte	0x04, 0x2f
        /*0032*/ 	.short	(.L_9 - .L_8)
	.align		4
.L_8:
        /*0034*/ 	.word	index@(_Z32label_pointcloud_backward_kernelPKfPKiPfiii)
        /*0038*/ 	.word	0x0000000e


	//----- nvinfo : EIATTR_FRAME_SIZE
	.align		4
.L_9:
        /*003c*/ 	.byte	0x04, 0x11
        /*003e*/ 	.short	(.L_11 - .L_10)
	.align		4
.L_10:
        /*0040*/ 	.word	index@(_Z32label_pointcloud_backward_kernelPKfPKiPfiii)
        /*0044*/ 	.word	0x00000000


	//----- nvinfo : EIATTR_REGCOUNT
	.align		4
.L_11:
        /*0048*/ 	.byte	0x04, 0x2f
        /*004a*/ 	.short	(.L_13 - .L_12)
	.align		4
.L_12:
        /*004c*/ 	.word	index@(_Z39label_pointcloud_backward_kernel_doublePKdPKiPdiii)
        /*0050*/ 	.word	0x0000000e


	//----- nvinfo : EIATTR_FRAME_SIZE
	.align		4
.L_13:
        /*0054*/ 	.byte	0x04, 0x11
        /*0056*/ 	.short	(.L_15 - .L_14)
	.align		4
.L_14:
        /*0058*/ 	.word	index@(_Z39label_pointcloud_backward_kernel_doublePKdPKiPdiii)
        /*005c*/ 	.word	0x00000000


	//----- nvinfo : EIATTR_MIN_STACK_SIZE
	.align		4
.L_15:
        /*0060*/ 	.byte	0x04, 0x12
        /*0062*/ 	.short	(.L_17 - .L_16)
	.align		4
.L_16:
        /*0064*/ 	.word	index@(_Z39label_pointcloud_backward_kernel_doublePKdPKiPdiii)
        /*0068*/ 	.word	0x00000000


	//----- nvinfo : EIATTR_MIN_STACK_SIZE
	.align		4
.L_17:
        /*006c*/ 	.byte	0x04, 0x12
        /*006e*/ 	.short	(.L_19 - .L_18)
	.align		4
.L_18:
        /*0070*/ 	.word	index@(_Z32label_pointcloud_backward_kernelPKfPKiPfiii)
        /*0074*/ 	.word	0x00000000


	//----- nvinfo : EIATTR_MIN_STACK_SIZE
	.align		4
.L_19:
        /*0078*/ 	.byte	0x04, 0x12
        /*007a*/ 	.short	(.L_21 - .L_20)
	.align		4
.L_20:
        /*007c*/ 	.word	index@(_Z30label_pointcloud_kernel_doublePKdPKiPdiii)
        /*0080*/ 	.word	0x00000000


	//----- nvinfo : EIATTR_MIN_STACK_SIZE
	.align		4
.L_21:
        /*0084*/ 	.byte	0x04, 0x12
        /*0086*/ 	.short	(.L_23 - .L_22)
	.align		4
.L_22:
        /*0088*/ 	.word	index@(_Z23label_pointcloud_kernelPKfPKiPfiii)
        /*008c*/ 	.word	0x00000000
.L_23:


//--------------------- .nv.compat                --------------------------
	.section	.nv.compat,"",@"SHT_CUDA_COMPAT_INFO"
	.align	4
        /*0000*/ 	.byte	0x02, 0x09, 0x00, 0x00, 0x02, 0x02, 0x01, 0x00, 0x02, 0x05, 0x05, 0x00, 0x03, 0x07, 0x01, 0x01
        /*0010*/ 	.byte	0x02, 0x03, 0x00, 0x00, 0x02, 0x06, 0x01, 0x00, 0x04, 0x0b, 0x08, 0x00, 0x09, 0x00, 0x00, 0x00
        /*0020*/ 	.byte	0x00, 0x00, 0x00, 0x00


//--------------------- .nv.info._Z39label_pointcloud_backward_kernel_doublePKdPKiPdiii --------------------------
	.section	.nv.info._Z39label_pointcloud_backward_kernel_doublePKdPKiPdiii,"",@"SHT_CUDA_INFO"
	.sectionflags	@""
	.align	4


	//----- nvinfo : EIATTR_CUDA_API_VERSION
	.align		4
        /*0000*/ 	.byte	0x04, 0x37
        /*0002*/ 	.short	(.L_25 - .L_24)
.L_24:
        /*0004*/ 	.word	0x00000082


	//----- nvinfo : EIATTR_KPARAM_INFO
	.align		4
.L_25:
        /*0008*/ 	.byte	0x04, 0x17
        /*000a*/ 	.short	(.L_27 - .L_26)
.L_26:
        /*000c*/ 	.word	0x00000000
        /*0010*/ 	.short	0x0005
        /*0012*/ 	.short	0x0020
        /*0014*/ 	.byte	0x00, 0xf0, 0x11, 0x00


	//----- nvinfo : EIATTR_KPARAM_INFO
	.align		4
.L_27:
        /*0018*/ 	.byte	0x04, 0x17
        /*001a*/ 	.short	(.L_29 - .L_28)
.L_28:
        /*001c*/ 	.word	0x00000000
        /*0020*/ 	.short	0x0004
        /*0022*/ 	.short	0x001c
        /*0024*/ 	.byte	0x00, 0xf0, 0x11, 0x00


	//----- nvinfo : EIATTR_KPARAM_INFO
	.align		4
.L_29:
        /*0028*/ 	.byte	0x04, 0x17
        /*002a*/ 	.short	(.L_31 - .L_30)
.L_30:
        /*002c*/ 	.word	0x00000000
        /*0030*/ 	.short	0x0003
        /*0032*/ 	.short	0x0018
        /*0034*/ 	.byte	0x00, 0xf0, 0x11, 0x00


	//----- nvinfo : EIATTR_KPARAM_INFO
	.align		4
.L_31:
        /*0038*/ 	.byte	0x04, 0x17
        /*003a*/ 	.short	(.L_33 - .L_32)
.L_32:
        /*003c*/ 	.word	0x00000000
        /*0040*/ 	.short	0x0002
        /*0042*/ 	.short	0x0010
        /*0044*/ 	.byte	0x00, 0xf5, 0x21, 0x00


	//----- nvinfo : EIATTR_KPARAM_INFO
	.align		4
.L_33:
        /*0048*/ 	.byte	0x04, 0x17
        /*004a*/ 	.short	(.L_35 - .L_34)
.L_34:
        /*004c*/ 	.word	0x00000000
        /*0050*/ 	.short	0x0001
        /*0052*/ 	.short	0x0008
        /*0054*/ 	.byte	0x00, 0xf5, 0x21, 0x00


	//----- nvinfo : EIATTR_KPARAM_INFO
	.align		4
.L_35:
        /*0058*/ 	.byte	0x04, 0x17
        /*005a*/ 	.short	(.L_37 - .L_36)
.L_36:
        /*005c*/ 	.word	0x00000000
        /*0060*/ 	.short	0x0000
        /*0062*/ 	.short	0x0000
        /*0064*/ 	.byte	0x00, 0xf5, 0x21, 0x00


	//----- nvinfo : EIATTR_SPARSE_MMA_MASK
	.align		4
.L_37:
        /*0068*/ 	.byte	0x03, 0x50
        /*006a*/ 	.short	0x0000


	//----- nvinfo : EIATTR_MAXREG_COUNT
	.align		4
        /*006c*/ 	.byte	0x03, 0x1b
        /*006e*/ 	.short	0x00ff


	//----- nvinfo : EIATTR_MERCURY_ISA_VERSION
	.align		4
        /*0070*/ 	.byte	0x03, 0x5f
        /*0072*/ 	.short	0x0101


	//----- nvinfo : EIATTR_VRC_CTA_INIT_COUNT
	.align		4
        /*0074*/ 	.byte	0x02, 0x4a
	.zero		1
	.zero		1


	//----- nvinfo : EIATTR_EXIT_INSTR_OFFSETS
	.align		4
        /*0078*/ 	.byte	0x04, 0x1c
        /*007a*/ 	.short	(.L_39 - .L_38)


	//   ....[0]....
.L_38:
        /*007c*/ 	.word	0x00000060


	//   ....[1]....
        /*0080*/ 	.word	0x000001d0


	//----- nvinfo : EIATTR_CBANK_PARAM_SIZE
	.align		4
.L_39:
        /*0084*/ 	.byte	0x03, 0x19
        /*0086*/ 	.short	0x0024


	//----- nvinfo : EIATTR_PARAM_CBANK
	.align		4
        /*0088*/ 	.byte	0x04, 0x0a
        /*008a*/ 	.short	(.L_41 - .L_40)
	.align		4
.L_40:
        /*008c*/ 	.word	index@(.nv.constant0._Z39label_pointcloud_backward_kernel_doublePKdPKiPdiii)
        /*0090*/ 	.short	0x0380
        /*0092*/ 	.short	0x0024


	//----- nvinfo : EIATTR_SW_WAR
	.align		4
.L_41:
        /*0094*/ 	.byte	0x04, 0x36
        /*0096*/ 	.short	(.L_43 - .L_42)
.L_42:
        /*0098*/ 	.word	0x00000008
.L_43:


//--------------------- .nv.info._Z32label_pointcloud_backward_kernelPKfPKiPfiii --------------------------
	.section	.nv.info._Z32label_pointcloud_backward_kernelPKfPKiPfiii,"",@"SHT_CUDA_INFO"
	.sectionflags	@""
	.align	4


	//----- nvinfo : EIATTR_CUDA_API_VERSION
	.align		4
        /*0000*/ 	.byte	0x04, 0x37
        /*0002*/ 	.short	(.L_45 - .L_44)
.L_44:
        /*0004*/ 	.word	0x00000082


	//----- nvinfo : EIATTR_KPARAM_INFO
	.align		4
.L_45:
        /*0008*/ 	.byte	0x04, 0x17
        /*000a*/ 	.short	(.L_47 - .L_46)
.L_46:
        /*000c*/ 	.word	0x00000000
        /*0010*/ 	.short	0x0005
        /*0012*/ 	.short	0x0020
        /*0014*/ 	.byte	0x00, 0xf0, 0x11, 0x00


	//----- nvinfo : EIATTR_KPARAM_INFO
	.align		4
.L_47:
        /*0018*/ 	.byte	0x04, 0x17
        /*001a*/ 	.short	(.L_49 - .L_48)
.L_48:
        /*001c*/ 	.word	0x00000000
        /*0020*/ 	.short	0x0004
        /*0022*/ 	.short	0x001c
        /*0024*/ 	.byte	0x00, 0xf0, 0x11, 0x00


	//----- nvinfo : EIATTR_KPARAM_INFO
	.align		4
.L_49:
        /*0028*/ 	.byte	0x04, 0x17
        /*002a*/ 	.short	(.L_51 - .L_50)
.L_50:
        /*002c*/ 	.word	0x00000000
        /*0030*/ 	.short	0x0003
        /*0032*/ 	.short	0x0018
        /*0034*/ 	.byte	0x00, 0xf0, 0x11, 0x00


	//----- nvinfo : EIATTR_KPARAM_INFO
	.align		4
.L_51:
        /*0038*/ 	.byte	0x04, 0x17
        /*003a*/ 	.short	(.L_53 - .L_52)
.L_52:
        /*003c*/ 	.word	0x00000000
        /*0040*/ 	.short	0x0002
        /*0042*/ 	.short	0x0010
        /*0044*/ 	.byte	0x00, 0xf5, 0x21, 0x00


	//----- nvinfo : EIATTR_KPARAM_INFO
	.align		4
.L_53:
        /*0048*/ 	.byte	0x04, 0x17
        /*004a*/ 	.short	(.L_55 - .L_54)
.L_54:
        /*004c*/ 	.word	0x00000000
        /*0050*/ 	.short	0x0001
        /*0052*/ 	.short	0x0008
        /*0054*/ 	.byte	0x00, 0xf5, 0x21, 0x00


	//----- nvinfo : EIATTR_KPARAM_INFO
	.align		4
.L_55:
        /*0058*/ 	.byte	0x04, 0x17
        /*005a*/ 	.short	(.L_57 - .L_56)
.L_56:
        /*005c*/ 	.word	0x00000000
        /*0060*/ 	.short	0x0000
        /*0062*/ 	.short	0x0000
        /*0064*/ 	.byte	0x00, 0xf5, 0x21, 0x00


	//----- nvinfo : EIATTR_SPARSE_MMA_MASK
	.align		4
.L_57:
        /*0068*/ 	.byte	0x03, 0x50
        /*006a*/ 	.short	0x0000


	//----- nvinfo : EIATTR_MAXREG_COUNT
	.align		4
        /*006c*/ 	.byte	0x03, 0x1b
        /*006e*/ 	.short	0x00ff


	//----- nvinfo : EIATTR_MERCURY_ISA_VERSION
	.align		4
        /*0070*/ 	.byte	0x03, 0x5f
        /*0072*/ 	.short	0x0101


	//----- nvinfo : EIATTR_VRC_CTA_INIT_COUNT
	.align		4
        /*0074*/ 	.byte	0x02, 0x4a
	.zero		1
	.zero		1


	//----- nvinfo : EIATTR_EXIT_INSTR_OFFSETS
	.align		4
        /*0078*/ 	.byte	0x04, 0x1c
        /*007a*/ 	.short	(.L_59 - .L_58)


	//   ....[0]....
.L_58:
        /*007c*/ 	.word	0x00000060


	//   ....[1]....
        /*0080*/ 	.word	0x000001d0


	//----- nvinfo : EIATTR_CBANK_PARAM_SIZE
	.align		4
.L_59:
        /*0084*/ 	.byte	0x03, 0x19
        /*0086*/ 	.short	0x0024


	//----- nvinfo : EIATTR_PARAM_CBANK
	.align		4
        /*0088*/ 	.byte	0x04, 0x0a
        /*008a*/ 	.short	(.L_61 - .L_60)
	.align		4
.L_60:
        /*008c*/ 	.word	index@(.nv.constant0._Z32label_pointcloud_backward_kernelPKfPKiPfiii)
        /*0090*/ 	.short	0x0380
        /*0092*/ 	.short	0x0024


	//----- nvinfo : EIATTR_SW_WAR
	.align		4
.L_61:
        /*0094*/ 	.byte	0x04, 0x36
        /*0096*/ 	.short	(.L_63 - .L_62)
.L_62:
        /*0098*/ 	.word	0x00000008
.L_63:


//--------------------- .nv.info._Z30label_pointcloud_kernel_doublePKdPKiPdiii --------------------------
	.section	.nv.info._Z30label_pointcloud_kernel_doublePKdPKiPdiii,"",@"SHT_CUDA_INFO"
	.sectionflags	@""
	.align	4


	//----- nvinfo : EIATTR_CUDA_API_VERSION
	.align		4
        /*0000*/ 	.byte	0x04, 0x37
        /*0002*/ 	.short	(.L_65 - .L_64)
.L_64:
        /*0004*/ 	.word	0x00000082


	//----- nvinfo : EIATTR_KPARAM_INFO
	.align		4
.L_65:
        /*0008*/ 	.byte	0x04, 0x17
        /*000a*/ 	.short	(.L_67 - .L_66)
.L_66:
        /*000c*/ 	.word	0x00000000
        /*0010*/ 	.short	0x0005
        /*0012*/ 	.short	0x0020
        /*0014*/ 	.byte	0x00, 0xf0, 0x11, 0x00


	//----- nvinfo : EIATTR_KPARAM_INFO
	.align		4
.L_67:
        /*0018*/ 	.byte	0x04, 0x17
        /*001a*/ 	.short	(.L_69 - .L_68)
.L_68:
        /*001c*/ 	.word	0x00000000
        /*0020*/ 	.short	0x0004
        /*0022*/ 	.short	0x001c
        /*0024*/ 	.byte	0x00, 0xf0, 0x11, 0x00


	//----- nvinfo : EIATTR_KPARAM_INFO
	.align		4
.L_69:
        /*0028*/ 	.byte	0x04, 0x17
        /*002a*/ 	.short	(.L_71 - .L_70)
.L_70:
        /*002c*/ 	.word	0x00000000
        /*0030*/ 	.short	0x0003
        /*0032*/ 	.short	0x0018
        /*0034*/ 	.byte	0x00, 0xf0, 0x11, 0x00


	//----- nvinfo : EIATTR_KPARAM_INFO
	.align		4
.L_71:
        /*0038*/ 	.byte	0x04, 0x17
        /*003a*/ 	.short	(.L_73 - .L_72)
.L_72:
        /*003c*/ 	.word	0x00000000
        /*0040*/ 	.short	0x0002
        /*0042*/ 	.short	0x0010
        /*0044*/ 	.byte	0x00, 0xf5, 0x21, 0x00


	//----- nvinfo : EIATTR_KPARAM_INFO
	.align		4
.L_73:
        /*0048*/ 	.byte	0x04, 0x17
        /*004a*/ 	.short	(.L_75 - .L_74)
.L_74:
        /*004c*/ 	.word	0x00000000
        /*0050*/ 	.short	0x0001
        /*0052*/ 	.short	0x0008
        /*0054*/ 	.byte	0x00, 0xf5, 0x21, 0x00


	//----- nvinfo : EIATTR_KPARAM_INFO
	.align		4
.L_75:
        /*0058*/ 	.byte	0x04, 0x17
        /*005a*/ 	.short	(.L_77 - .L_76)
.L_76:
        /*005c*/ 	.word	0x00000000
        /*0060*/ 	.short	0x0000
        /*0062*/ 	.short	0x0000
        /*0064*/ 	.byte	0x00, 0xf5, 0x21, 0x00


	//----- nvinfo : EIATTR_SPARSE_MMA_MASK
	.align		4
.L_77:
        /*0068*/ 	.byte	0x03, 0x50
        /*006a*/ 	.short	0x0000


	//----- nvinfo : EIATTR_MAXREG_COUNT
	.align		4
        /*006c*/ 	.byte	0x03, 0x1b
        /*006e*/ 	.short	0x00ff


	//----- nvinfo : EIATTR_MERCURY_ISA_VERSION
	.align		4
        /*0070*/ 	.byte	0x03, 0x5f
        /*0072*/ 	.short	0x0101


	//----- nvinfo : EIATTR_VRC_CTA_INIT_COUNT
	.align		4
        /*0074*/ 	.byte	0x02, 0x4a
	.zero		1
	.zero		1


	//----- nvinfo : EIATTR_EXIT_INSTR_OFFSETS
	.align		4
        /*0078*/ 	.byte	0x04, 0x1c
        /*007a*/ 	.short	(.L_79 - .L_78)


	//   ....[0]....
.L_78:
        /*007c*/ 	.word	0x00000060


	//   ....[1]....
        /*0080*/ 	.word	0x000001d0


	//----- nvinfo : EIATTR_CBANK_PARAM_SIZE
	.align		4
.L_79:
        /*0084*/ 	.byte	0x03, 0x19
        /*0086*/ 	.short	0x0024


	//----- nvinfo : EIATTR_PARAM_CBANK
	.align		4
        /*0088*/ 	.byte	0x04, 0x0a
        /*008a*/ 	.short	(.L_81 - .L_80)
	.align		4
.L_80:
        /*008c*/ 	.word	index@(.nv.constant0._Z30label_pointcloud_kernel_doublePKdPKiPdiii)
        /*0090*/ 	.short	0x0380
        /*0092*/ 	.short	0x0024


	//----- nvinfo : EIATTR_SW_WAR
	.align		4
.L_81:
        /*0094*/ 	.byte	0x04, 0x36
        /*0096*/ 	.short	(.L_83 - .L_82)
.L_82:
        /*0098*/ 	.word	0x00000008
.L_83:


//--------------------- .nv.info._Z23label_pointcloud_kernelPKfPKiPfiii --------------------------
	.section	.nv.info._Z23label_pointcloud_kernelPKfPKiPfiii,"",@"SHT_CUDA_INFO"
	.sectionflags	@""
	.align	4


	//----- nvinfo : EIATTR_CUDA_API_VERSION
	.align		4
        /*0000*/ 	.byte	0x04, 0x37
        /*0002*/ 	.short	(.L_85 - .L_84)
.L_84:
        /*0004*/ 	.word	0x00000082


	//----- nvinfo : EIATTR_KPARAM_INFO
	.align		4
.L_85:
        /*0008*/ 	.byte	0x04, 0x17
        /*000a*/ 	.short	(.L_87 - .L_86)
.L_86:
        /*000c*/ 	.word	0x00000000
        /*0010*/ 	.short	0x0005
        /*0012*/ 	.short	0x0020
        /*0014*/ 	.byte	0x00, 0xf0, 0x11, 0x00


	//----- nvinfo : EIATTR_KPARAM_INFO
	.align		4
.L_87:
        /*0018*/ 	.byte	0x04, 0x17
        /*001a*/ 	.short	(.L_89 - .L_88)
.L_88:
        /*001c*/ 	.word	0x00000000
        /*0020*/ 	.short	0x0004
        /*0022*/ 	.short	0x001c
        /*0024*/ 	.byte	0x00, 0xf0, 0x11, 0x00


	//----- nvinfo : EIATTR_KPARAM_INFO
	.align		4
.L_89:
        /*0028*/ 	.byte	0x04, 0x17
        /*002a*/ 	.short	(.L_91 - .L_90)
.L_90:
        /*002c*/ 	.word	0x00000000
        /*0030*/ 	.short	0x0003
        /*0032*/ 	.short	0x0018
        /*0034*/ 	.byte	0x00, 0xf0, 0x11, 0x00


	//----- nvinfo : EIATTR_KPARAM_INFO
	.align		4
.L_91:
        /*0038*/ 	.byte	0x04, 0x17
        /*003a*/ 	.short	(.L_93 - .L_92)
.L_92:
        /*003c*/ 	.word	0x00000000
        /*0040*/ 	.short	0x0002
        /*0042*/ 	.short	0x0010
        /*0044*/ 	.byte	0x00, 0xf5, 0x21, 0x00


	//----- nvinfo : EIATTR_KPARAM_INFO
	.align		4
.L_93:
        /*0048*/ 	.byte	0x04, 0x17
        /*004a*/ 	.short	(.L_95 - .L_94)
.L_94:
        /*004c*/ 	.word	0x00000000
        /*0050*/ 	.short	0x0001
        /*0052*/ 	.short	0x0008
        /*0054*/ 	.byte	0x00, 0xf5, 0x21, 0x00


	//----- nvinfo : EIATTR_KPARAM_INFO
	.align		4
.L_95:
        /*0058*/ 	.byte	0x04, 0x17
        /*005a*/ 	.short	(.L_97 - .L_96)
.L_96:
        /*005c*/ 	.word	0x00000000
        /*0060*/ 	.short	0x0000
        /*0062*/ 	.short	0x0000
        /*0064*/ 	.byte	0x00, 0xf5, 0x21, 0x00


	//----- nvinfo : EIATTR_SPARSE_MMA_MASK
	.align		4
.L_97:
        /*0068*/ 	.byte	0x03, 0x50
        /*006a*/ 	.short	0x0000


	//----- nvinfo : EIATTR_MAXREG_COUNT
	.align		4
        /*006c*/ 	.byte	0x03, 0x1b
        /*006e*/ 	.short	0x00ff


	//----- nvinfo : EIATTR_MERCURY_ISA_VERSION
	.align		4
        /*0070*/ 	.byte	0x03, 0x5f
        /*0072*/ 	.short	0x0101


	//----- nvinfo : EIATTR_VRC_CTA_INIT_COUNT
	.align		4
        /*0074*/ 	.byte	0x02, 0x4a
	.zero		1
	.zero		1


	//----- nvinfo : EIATTR_EXIT_INSTR_OFFSETS
	.align		4
        /*0078*/ 	.byte	0x04, 0x1c
        /*007a*/ 	.short	(.L_99 - .L_98)


	//   ....[0]....
.L_98:
        /*007c*/ 	.word	0x00000060


	//   ....[1]....
        /*0080*/ 	.word	0x000001d0


	//----- nvinfo : EIATTR_CBANK_PARAM_SIZE
	.align		4
.L_99:
        /*0084*/ 	.byte	0x03, 0x19
        /*0086*/ 	.short	0x0024


	//----- nvinfo : EIATTR_PARAM_CBANK
	.align		4
        /*0088*/ 	.byte	0x04, 0x0a
        /*008a*/ 	.short	(.L_101 - .L_100)
	.align		4
.L_100:
        /*008c*/ 	.word	index@(.nv.constant0._Z23label_pointcloud_kernelPKfPKiPfiii)
        /*0090*/ 	.short	0x0380
        /*0092*/ 	.short	0x0024


	//----- nvinfo : EIATTR_SW_WAR
	.align		4
.L_101:
        /*0094*/ 	.byte	0x04, 0x36
        /*0096*/ 	.short	(.L_103 - .L_102)
.L_102:
        /*0098*/ 	.word	0x00000008
.L_103:


//--------------------- .nv.callgraph             --------------------------
	.section	.nv.callgraph,"",@"SHT_CUDA_CALLGRAPH"
	.align	4
	.sectionentsize	8
	.align		4
        /*0000*/ 	.word	0x00000000
	.align		4
        /*0004*/ 	.word	0xffffffff
	.align		4
        /*0008*/ 	.word	0x00000000
	.align		4
        /*000c*/ 	.word	0xfffffffe
	.align		4
        /*0010*/ 	.word	0x00000000
	.align		4
        /*0014*/ 	.word	0xfffffffd
	.align		4
        /*0018*/ 	.word	0x00000000
	.align		4
        /*001c*/ 	.word	0xfffffffc


//--------------------- .text._Z39label_pointcloud_backward_kernel_doublePKdPKiPdiii --------------------------
	.section	.text._Z39label_pointcloud_backward_kernel_doublePKdPKiPdiii,"ax",@progbits
	.align	128
        .global         _Z39label_pointcloud_backward_kernel_doublePKdPKiPdiii
        .type           _Z39label_pointcloud_backward_kernel_doublePKdPKiPdiii,@function
        .size           _Z39label_pointcloud_backward_kernel_doublePKdPKiPdiii,(.L_x_4 - _Z39label_pointcloud_backward_kernel_doublePKdPKiPdiii)
        .other          _Z39label_pointcloud_backward_kernel_doublePKdPKiPdiii,@"STO_CUDA_ENTRY STV_DEFAULT"
_Z39label_pointcloud_backward_kernel_doublePKdPKiPdiii:
.text._Z39label_pointcloud_backward_kernel_doublePKdPKiPdiii:
[----:B------:R-:W-:Y:S01]  /*0000*/  LDC R1, c[0x0][0x37c] ;  /* 0x0000df00ff017b82 */ /* 0x000fe20000000800 */
[----:B------:R-:W0:Y:S07]  /*0010*/  S2R R11, SR_TID.X ;  /* 0x00000000000b7919 */ /* 0x000e2e0000002100 */
[----:B------:R-:W0:Y:S08]  /*0020*/  LDC.64 R8, c[0x0][0x398] ;  /* 0x0000e600ff087b82 */ /* 0x000e300000000a00 */
[----:B------:R-:W1:Y:S01]  /*0030*/  S2UR UR6, SR_CTAID.X ;  /* 0x00000000000679c3 */ /* 0x000e620000002500 */
[----:B0-----:R-:W-:-:S04]  /*0040*/  ISETP.GE.AND P0, PT, R11, R9, PT ;  /* 0x000000090b00720c */ /* 0x001fc80003f06270 */
[----:B-1----:R-:W-:-:S13]  /*0050*/  ISETP.LE.OR P0, PT, R8, UR6, P0 ;  /* 0x0000000608007c0c */ /* 0x002fda0008703670 */
[----:B------:R-:W-:Y:S05]  /*0060*/  @P0 EXIT ;  /* 0x000000000000094d */ /* 0x000fea0003800000 */
[----:B------:R-:W0:Y:S01]  /*0070*/  LDC.64 R2, c[0x0][0x388] ;  /* 0x0000e200ff027b82 */ /* 0x000e220000000a00 */
[----:B------:R-:W1:Y:S01]  /*0080*/  LDCU.64 UR4, c[0x0][0x358] ;  /* 0x00006b00ff0477ac */ /* 0x000e620008000a00 */
[----:B------:R-:W-:-:S05]  /*0090*/  IMAD R0, R9, UR6, RZ ;  /* 0x0000000609007c24 */ /* 0x000fca000f8e02ff */
[----:B------:R-:W-:Y:S01]  /*00a0*/  IADD3 R5, PT, PT, R0, R11, RZ ;  /* 0x0000000b00057210 */ /* 0x000fe20007ffe0ff */
[----:B------:R-:W2:Y:S04]  /*00b0*/  LDC R7, c[0x0][0x3a0] ;  /* 0x0000e800ff077b82 */ /* 0x000ea80000000800 */
[----:B0-----:R-:W-:-:S04]  /*00c0*/  IMAD.WIDE.U32 R2, R5, 0x4, R2 ;  /* 0x0000000405027825 */ /* 0x001fc800078e0002 */
[----:B------:R-:W0:Y:S02]  /*00d0*/  LDC.64 R4, c[0x0][0x380] ;  /* 0x0000e000ff047b82 */ /* 0x000e240000000a00 */
[----:B-1----:R-:W2:Y:S01]  /*00e0*/  LDG.E R2, desc[UR4][R2.64] ;  /* 0x0000000402027981 */ /* 0x002ea2000c1e1900 */
[----:B------:R-:W-:Y:S01]  /*00f0*/  LEA R11, R11, R11, 0x1 ;  /* 0x0000000b0b0b7211 */ /* 0x000fe200078e08ff */
[----:B--2---:R-:W-:-:S04]  /*0100*/  IMAD R6, R7, UR6, R2 ;  /* 0x0000000607067c24 */ /* 0x004fc8000f8e0202 */
[----:B------:R-:W-:Y:S02]  /*0110*/  IMAD R6, R6, R9, RZ ;  /* 0x0000000906067224 */ /* 0x000fe400078e02ff */
[----:B------:R-:W1:Y:S02]  /*0120*/  LDC.64 R8, c[0x0][0x390] ;  /* 0x0000e400ff087b82 */ /* 0x000e640000000a00 */
[----:B------:R-:W-:-:S04]  /*0130*/  IMAD R7, R6, 0x3, R11 ;  /* 0x0000000306077824 */ /* 0x000fc800078e020b */
[----:B0-----:R-:W-:-:S05]  /*0140*/  IMAD.WIDE R4, R7, 0x8, R4 ;  /* 0x0000000807047825 */ /* 0x001fca00078e0204 */
[----:B------:R-:W2:Y:S01]  /*0150*/  LDG.E.64 R6, desc[UR4][R4.64] ;  /* 0x0000000404067981 */ /* 0x000ea2000c1e1b00 */
[----:B------:R-:W-:-:S04]  /*0160*/  IMAD R11, R0, 0x3, R11 ;  /* 0x00000003000b7824 */ /* 0x000fc800078e020b */
[----:B-1----:R-:W-:-:S05]  /*0170*/  IMAD.WIDE.U32 R2, R11, 0x8, R8 ;  /* 0x000000080b027825 */ /* 0x002fca00078e0008 */
[----:B--2---:R-:W-:Y:S04]  /*0180*/  STG.E.64 desc[UR4][R2.64], R6 ;  /* 0x0000000602007986 */ /* 0x004fe8000c101b04 */
[----:B------:R-:W2:Y:S04]  /*0190*/  LDG.E.64 R8, desc[UR4][R4.64+0x8] ;  /* 0x0000080404087981 */ /* 0x000ea8000c1e1b00 */
[----:B--2---:R-:W-:Y:S04]  /*01a0*/  STG.E.64 desc[UR4][R2.64+0x8], R8 ;  /* 0x0000080802007986 */ /* 0x004fe8000c101b04 */
[----:B------:R-:W2:Y:S04]  /*01b0*/  LDG.E.64 R10, desc[UR4][R4.64+0x10] ;  /* 0x00001004040a7981 */ /* 0x000ea8000c1e1b00 */
[----:B--2---:R-:W-:Y:S01]  /*01c0*/  STG.E.64 desc[UR4][R2.64+0x10], R10 ;  /* 0x0000100a02007986 */ /* 0x004fe2000c101b04 */
[----:B------:R-:W-:Y:S05]  /*01d0*/  EXIT ;  /* 0x000000000000794d */ /* 0x000fea0003800000 */
.L_x_0:
[----:B------:R-:W-:-:S00]  /*01e0*/  BRA `(.L_x_0) ;  /* 0xfffffffc00fc7947 */ /* 0x000fc0000383ffff */
[----:B------:R-:W-:-:S00]  /*01f0*/  NOP ;  /* 0x0000000000007918 */ /* 0x000fc00000000000 */
        /* <DEDUP_REMOVED lines=8> */
.L_x_4:


//--------------------- .text._Z32label_pointcloud_backward_kernelPKfPKiPfiii --------------------------
	.section	.text._Z32label_pointcloud_backward_kernelPKfPKiPfiii,"ax",@progbits
	.align	128
        .global         _Z32label_pointcloud_backward_kernelPKfPKiPfiii
        .type           _Z32label_pointcloud_backward_kernelPKfPKiPfiii,@function
        .size           _Z32label_pointcloud_backward_kernelPKfPKiPfiii,(.L_x_5 - _Z32label_pointcloud_backward_kernelPKfPKiPfiii)
        .other          _Z32label_pointcloud_backward_kernelPKfPKiPfiii,@"STO_CUDA_ENTRY STV_DEFAULT"
_Z32label_pointcloud_backward_kernelPKfPKiPfiii:
.text._Z32label_pointcloud_backward_kernelPKfPKiPfiii:
        /* <DEDUP_REMOVED lines=17> */
[----:B------:R-:W-:-:S04]  /*0110*/  IMAD R6, R6, R11, RZ ;  /* 0x0000000b06067224 */ /* 0x000fc800078e02ff */
[----:B------:R-:W-:-:S04]  /*0120*/  IMAD R7, R6, 0x3, R9 ;  /* 0x0000000306077824 */ /* 0x000fc800078e0209 */
[----:B0-----:R-:W-:Y:S02]  /*0130*/  IMAD.WIDE R4, R7, 0x4, R4 ;  /* 0x0000000407047825 */ /* 0x001fe400078e0204 */
[----:B------:R-:W0:Y:S03]  /*0140*/  LDC.64 R6, c[0x0][0x390] ;  /* 0x0000e400ff067b82 */ /* 0x000e260000000a00 */
[----:B------:R-:W2:Y:S01]  /*0150*/  LDG.E R11, desc[UR4][R4.64] ;  /* 0x00000004040b7981 */ /* 0x000ea2000c1e1900 */
[----:B------:R-:W-:-:S04]  /*0160*/  IMAD R9, R0, 0x3, R9 ;  /* 0x0000000300097824 */ /* 0x000fc800078e0209 */
[----:B0-----:R-:W-:-:S05]  /*0170*/  IMAD.WIDE.U32 R2, R9, 0x4, R6 ;  /* 0x0000000409027825 */ /* 0x001fca00078e0006 */
[----:B--2---:R-:W-:Y:S04]  /*0180*/  STG.E desc[UR4][R2.64], R11 ;  /* 0x0000000b02007986 */ /* 0x004fe8000c101904 */
[----:B------:R-:W2:Y:S04]  /*0190*/  LDG.E R7, desc[UR4][R4.64+0x4] ;  /* 0x0000040404077981 */ /* 0x000ea8000c1e1900 */
[----:B--2---:R-:W-:Y:S04]  /*01a0*/  STG.E desc[UR4][R2.64+0x4], R7 ;  /* 0x0000040702007986 */ /* 0x004fe8000c101904 */
[----:B------:R-:W2:Y:S04]  /*01b0*/  LDG.E R9, desc[UR4][R4.64+0x8] ;  /* 0x0000080404097981 */ /* 0x000ea8000c1e1900 */
[----:B--2---:R-:W-:Y:S01]  /*01c0*/  STG.E desc[UR4][R2.64+0x8], R9 ;  /* 0x0000080902007986 */ /* 0x004fe2000c101904 */
[----:B------:R-:W-:Y:S05]  /*01d0*/  EXIT ;  /* 0x000000000000794d */ /* 0x000fea0003800000 */
.L_x_1:
        /* <DEDUP_REMOVED lines=10> */
.L_x_5:


//--------------------- .text._Z30label_pointcloud_kernel_doublePKdPKiPdiii --------------------------
	.section	.text._Z30label_pointcloud_kernel_doublePKdPKiPdiii,"ax",@progbits
	.align	128
        .global         _Z30label_pointcloud_kernel_doublePKdPKiPdiii
        .type           _Z30label_pointcloud_kernel_doublePKdPKiPdiii,@function
        .size           _Z30label_pointcloud_kernel_doublePKdPKiPdiii,(.L_x_6 - _Z30label_pointcloud_kernel_doublePKdPKiPdiii)
        .other          _Z30label_pointcloud_kernel_doublePKdPKiPdiii,@"STO_CUDA_ENTRY STV_DEFAULT"
_Z30label_pointcloud_kernel_doublePKdPKiPdiii:
.text._Z30label_pointcloud_kernel_doublePKdPKiPdiii:
        /* <DEDUP_REMOVED lines=10> */
[-C--:B------:R-:W-:Y:S01]  /*00a0*/  IADD3 R7, PT, PT, R0, R11.reuse, RZ ;  /* 0x0000000b00077210 */ /* 0x080fe20007ffe0ff */
[----:B------:R-:W2:Y:S01]  /*00b0*/  LDC.64 R4, c[0x0][0x380] ;  /* 0x0000e000ff047b82 */ /* 0x000ea20000000a00 */
[----:B------:R-:W-:-:S07]  /*00c0*/  LEA R11, R11, R11, 0x1 ;  /* 0x0000000b0b0b7211 */ /* 0x000fce00078e08ff */
[----:B------:R-:W3:Y:S01]  /*00d0*/  LDC R15, c[0x0][0x3a0] ;  /* 0x0000e800ff0f7b82 */ /* 0x000ee20000000800 */
[----:B0-----:R-:W-:-:S07]  /*00e0*/  IMAD.WIDE.U32 R2, R7, 0x4, R2 ;  /* 0x0000000407027825 */ /* 0x001fce00078e0002 */
[----:B------:R-:W0:Y:S01]  /*00f0*/  LDC.64 R8, c[0x0][0x390] ;  /* 0x0000e400ff087b82 */ /* 0x000e220000000a00 */
[----:B-1----:R-:W3:Y:S01]  /*0100*/  LDG.E R2, desc[UR4][R2.64] ;  /* 0x0000000402027981 */ /* 0x002ee2000c1e1900 */
[----:B------:R-:W-:-:S04]  /*0110*/  IMAD R7, R0, 0x3, R11 ;  /* 0x0000000300077824 */ /* 0x000fc800078e020b */
[----:B--2---:R-:W-:-:S05]  /*0120*/  IMAD.WIDE.U32 R4, R7, 0x8, R4 ;  /* 0x0000000807047825 */ /* 0x004fca00078e0004 */
[----:B------:R-:W2:Y:S01]  /*0130*/  LDG.E.64 R6, desc[UR4][R4.64] ;  /* 0x0000000404067981 */ /* 0x000ea2000c1e1b00 */
[----:B---3--:R-:W-:-:S04]  /*0140*/  IMAD R0, R15, UR6, R2 ;  /* 0x000000060f007c24 */ /* 0x008fc8000f8e0202 */
[----:B------:R-:W-:-:S04]  /*0150*/  IMAD R0, R0, R13, RZ ;  /* 0x0000000d00007224 */ /* 0x000fc800078e02ff */
[----:B------:R-:W-:-:S04]  /*0160*/  IMAD R11, R0, 0x3, R11 ;  /* 0x00000003000b7824 */ /* 0x000fc800078e020b */
[----:B0-----:R-:W-:-:S05]  /*0170*/  IMAD.WIDE R8, R11, 0x8, R8 ;  /* 0x000000080b087825 */ /* 0x001fca00078e0208 */
[----:B--2---:R-:W-:Y:S04]  /*0180*/  STG.E.64 desc[UR4][R8.64], R6 ;  /* 0x0000000608007986 */ /* 0x004fe8000c101b04 */
[----:B------:R-:W2:Y:S04]  /*0190*/  LDG.E.64 R2, desc[UR4][R4.64+0x8] ;  /* 0x0000080404027981 */ /* 0x000ea8000c1e1b00 */
[----:B--2---:R-:W-:Y:S04]  /*01a0*/  STG.E.64 desc[UR4][R8.64+0x8], R2 ;  /* 0x0000080208007986 */ /* 0x004fe8000c101b04 */
[----:B------:R-:W2:Y:S04]  /*01b0*/  LDG.E.64 R10, desc[UR4][R4.64+0x10] ;  /* 0x00001004040a7981 */ /* 0x000ea8000c1e1b00 */
[----:B--2---:R-:W-:Y:S01]  /*01c0*/  STG.E.64 desc[UR4][R8.64+0x10], R10 ;  /* 0x0000100a08007986 */ /* 0x004fe2000c101b04 */
[----:B------:R-:W-:Y:S05]  /*01d0*/  EXIT ;  /* 0x000000000000794d */ /* 0x000fea0003800000 */
.L_x_2:
        /* <DEDUP_REMOVED lines=10> */
.L_x_6:


//--------------------- .text._Z23label_pointcloud_kernelPKfPKiPfiii --------------------------
	.section	.text._Z23label_pointcloud_kernelPKfPKiPfiii,"ax",@progbits
	.align	128
        .global         _Z23label_pointcloud_kernelPKfPKiPfiii
        .type           _Z23label_pointcloud_kernelPKfPKiPfiii,@function
        .size           _Z23label_pointcloud_kernelPKfPKiPfiii,(.L_x_7 - _Z23label_pointcloud_kernelPKfPKiPfiii)
        .other          _Z23label_pointcloud_kernelPKfPKiPfiii,@"STO_CUDA_ENTRY STV_DEFAULT"
_Z23label_pointcloud_kernelPKfPKiPfiii:
.text._Z23label_pointcloud_kernelPKfPKiPfiii:
        /* <DEDUP_REMOVED lines=14> */
[----:B0-----:R-:W-:-:S06]  /*00e0*/  IMAD.WIDE.U32 R2, R7, 0x4, R2 ;  /* 0x0000000407027825 */ /* 0x001fcc00078e0002 */
[----:B-1----:R-:W3:Y:S01]  /*00f0*/  LDG.E R2, desc[UR4][R2.64] ;  /* 0x0000000402027981 */ /* 0x002ee2000c1e1900 */
[----:B------:R-:W-:-:S04]  /*0100*/  IMAD R7, R0, 0x3, R9 ;  /* 0x0000000300077824 */ /* 0x000fc800078e0209 */
[----:B--2---:R-:W-:Y:S02]  /*0110*/  IMAD.WIDE.U32 R4, R7, 0x4, R4 ;  /* 0x0000000407047825 */ /* 0x004fe400078e0004 */
[----:B------:R-:W0:Y:S03]  /*0120*/  LDC.64 R6, c[0x0][0x390] ;  /* 0x0000e400ff067b82 */ /* 0x000e260000000a00 */
[----:B------:R-:W2:Y:S01]  /*0130*/  LDG.E R11, desc[UR4][R4.64] ;  /* 0x00000004040b7981 */ /* 0x000ea2000c1e1900 */
[----:B---3--:R-:W-:-:S04]  /*0140*/  IMAD R0, R15, UR6, R2 ;  /* 0x000000060f007c24 */ /* 0x008fc8000f8e0202 */
[----:B------:R-:W-:-:S04]  /*0150*/  IMAD R0, R0, R13, RZ ;  /* 0x0000000d00007224 */ /* 0x000fc800078e02ff */
[----:B------:R-:W-:-:S04]  /*0160*/  IMAD R9, R0, 0x3, R9 ;  /* 0x0000000300097824 */ /* 0x000fc800078e0209 */
[----:B0-----:R-:W-:-:S05]  /*0170*/  IMAD.WIDE R6, R9, 0x4, R6 ;  /* 0x0000000409067825 */ /* 0x001fca00078e0206 */
[----:B--2---:R-:W-:Y:S04]  /*0180*/  STG.E desc[UR4][R6.64], R11 ;  /* 0x0000000b06007986 */ /* 0x004fe8000c101904 */
[----:B------:R-:W2:Y:S04]  /*0190*/  LDG.E R3, desc[UR4][R4.64+0x4] ;  /* 0x0000040404037981 */ /* 0x000ea8000c1e1900 */
[----:B--2---:R-:W-:Y:S04]  /*01a0*/  STG.E desc[UR4][R6.64+0x4], R3 ;  /* 0x0000040306007986 */ /* 0x004fe8000c101904 */
[----:B------:R-:W2:Y:S04]  /*01b0*/  LDG.E R9, desc[UR4][R4.64+0x8] ;  /* 0x0000080404097981 */ /* 0x000ea8000c1e1900 */
[----:B--2---:R-:W-:Y:S01]  /*01c0*/  STG.E desc[UR4][R6.64+0x8], R9 ;  /* 0x0000080906007986 */ /* 0x004fe2000c101904 */
[----:B------:R-:W-:Y:S05]  /*01d0*/  EXIT ;  /* 0x000000000000794d */ /* 0x000fea0003800000 */
.L_x_3:
        /* <DEDUP_REMOVED lines=10> */
.L_x_7:


//--------------------- .nv.shared.reserved.0     --------------------------
	.section	.nv.shared.reserved.0,"aw",@nobits
	.weak		__nv_reservedSMEM_offset_0_alias
	.size		__nv_reservedSMEM_offset_0_alias, 0, 64
	.other		__nv_reservedSMEM_offset_0_alias,@"STO_CUDA_RESERVED_SHARED STV_DEFAULT"
__nv_reservedSMEM_offset_0_alias:
	.zero		0
	.zero		64


//--------------------- .nv.constant0._Z39label_pointcloud_backward_kernel_doublePKdPKiPdiii --------------------------
	.section	.nv.constant0._Z39label_pointcloud_backward_kernel_doublePKdPKiPdiii,"a",@progbits
	.sectionflags	@""
	.align	4
.nv.constant0._Z39label_pointcloud_backward_kernel_doublePKdPKiPdiii:
	.zero		932


//--------------------- .nv.constant0._Z32label_pointcloud_backward_kernelPKfPKiPfiii --------------------------
	.section	.nv.constant0._Z32label_pointcloud_backward_kernelPKfPKiPfiii,"a",@progbits
	.sectionflags	@""
	.align	4
.nv.constant0._Z32label_pointcloud_backward_kernelPKfPKiPfiii:
	.zero		932


//--------------------- .nv.constant0._Z30label_pointcloud_kernel_doublePKdPKiPdiii --------------------------
	.section	.nv.constant0._Z30label_pointcloud_kernel_doublePKdPKiPdiii,"a",@progbits
	.sectionflags	@""
	.align	4
.nv.constant0._Z30label_pointcloud_kernel_doublePKdPKiPdiii:
	.zero		932


//--------------------- .nv.constant0._Z23label_pointcloud_kernelPKfPKiPfiii --------------------------
	.section	.nv.constant0._Z23label_pointcloud_kernelPKfPKiPfiii,"a",@progbits
	.sectionflags	@""
	.align	4
.nv.constant0._Z23label_pointcloud_kernelPKfPKiPfiii:
	.zero		932


//--------------------- SYMBOLS --------------------------

	.type		.nv.reservedSmem.offset0,@object
	.size		.nv.reservedSmem.offset0,0x4
